	.headerflags	@"EF_CUDA_TEXMODE_UNIFIED EF_CUDA_64BIT_ADDRESS EF_CUDA_ACCELERATORS EF_CUDA_SM90 EF_CUDA_VIRTUAL_SM(EF_CUDA_SM90)"
	.elftype	@"ET_EXEC"


//--------------------- .nv.info                  --------------------------
	.section	.nv.info,"",@"SHT_CUDA_INFO"
	.align	4


	//----- nvinfo : EIATTR_REGCOUNT
	.align		4
        /*0000*/ 	.byte	0x04, 0x2f
        /*0002*/ 	.short	(.L_1 - .L_0)
	.align		4
.L_0:
        /*0004*/ 	.word	index@(triton_poi_fused_add_addmm_7)
        /*0008*/ 	.word	0x0000000e


	//----- nvinfo : EIATTR_MIN_STACK_SIZE
	.align		4
.L_1:
        /*000c*/ 	.byte	0x04, 0x12
        /*000e*/ 	.short	(.L_3 - .L_2)
	.align		4
.L_2:
        /*0010*/ 	.word	index@(triton_poi_fused_add_addmm_7)
        /*0014*/ 	.word	0x00000000


	//----- nvinfo : EIATTR_FRAME_SIZE
	.align		4
.L_3:
        /*0018*/ 	.byte	0x04, 0x11
        /*001a*/ 	.short	(.L_5 - .L_4)
	.align		4
.L_4:
        /*001c*/ 	.word	index@(triton_poi_fused_add_addmm_7)
        /*0020*/ 	.word	0x00000000


	//----- nvinfo : EIATTR_MIN_STACK_SIZE
	.align		4
.L_5:
        /*0024*/ 	.byte	0x04, 0x12
        /*0026*/ 	.short	(.L_7 - .L_6)
	.align		4
.L_6:
        /*0028*/ 	.word	index@(triton_poi_fused_add_addmm_7)
        /*002c*/ 	.word	0x00000000
.L_7:


//--------------------- .nv.info.triton_poi_fused_add_addmm_7 --------------------------
	.section	.nv.info.triton_poi_fused_add_addmm_7,"",@"SHT_CUDA_INFO"
	.sectionflags	@""
	.align	4


	//----- nvinfo : EIATTR_CUDA_API_VERSION
	.align		4
        /*0000*/ 	.byte	0x04, 0x37
        /*0002*/ 	.short	(.L_9 - .L_8)
.L_8:
        /*0004*/ 	.word	0x0000007c


	//----- nvinfo : EIATTR_KPARAM_INFO
	.align		4
.L_9:
        /*0008*/ 	.byte	0x04, 0x17
        /*000a*/ 	.short	(.L_11 - .L_10)
.L_10:
        /*000c*/ 	.word	0x00000000
        /*0010*/ 	.short	0x0003
        /*0012*/ 	.short	0x0018
        /*0014*/ 	.byte	0x00, 0xf0, 0x11, 0x00


	//----- nvinfo : EIATTR_KPARAM_INFO
	.align		4
.L_11:
        /*0018*/ 	.byte	0x04, 0x17
        /*001a*/ 	.short	(.L_13 - .L_12)
.L_12:
        /*001c*/ 	.word	0x00000000
        /*0020*/ 	.short	0x0002
        /*0022*/ 	.short	0x0010
        /*0024*/ 	.byte	0x00, 0xf4, 0x21, 0x00


	//----- nvinfo : EIATTR_KPARAM_INFO
	.align		4
.L_13:
        /*0028*/ 	.byte	0x04, 0x17
        /*002a*/ 	.short	(.L_15 - .L_14)
.L_14:
        /*002c*/ 	.word	0x00000000
        /*0030*/ 	.short	0x0001
        /*0032*/ 	.short	0x0008
        /*0034*/ 	.byte	0x00, 0xf4, 0x21, 0x00


	//----- nvinfo : EIATTR_KPARAM_INFO
	.align		4
.L_15:
        /*0038*/ 	.byte	0x04, 0x17
        /*003a*/ 	.short	(.L_17 - .L_16)
.L_16:
        /*003c*/ 	.word	0x00000000
        /*0040*/ 	.short	0x0000
        /*0042*/ 	.short	0x0000
        /*0044*/ 	.byte	0x00, 0xf4, 0x21, 0x00


	//----- nvinfo : EIATTR_SPARSE_MMA_MASK
	.align		4
.L_17:
        /*0048*/ 	.byte	0x03, 0x50
        /*004a*/ 	.short	0x0000


	//----- nvinfo : EIATTR_MAXREG_COUNT
	.align		4
        /*004c*/ 	.byte	0x03, 0x1b
        /*004e*/ 	.short	0x00ff


	//----- nvinfo : EIATTR_EXIT_INSTR_OFFSETS
	.align		4
        /*0050*/ 	.byte	0x04, 0x1c
        /*0052*/ 	.short	(.L_19 - .L_18)


	//   ....[0]....
.L_18:
        /*0054*/ 	.word	0x000001c0


	//   ....[1]....
        /*0058*/ 	.word	0x000001e0


	//----- nvinfo : EIATTR_REQNTID
	.align		4
.L_19:
        /*005c*/ 	.byte	0x04, 0x10
        /*005e*/ 	.short	(.L_21 - .L_20)
.L_20:
        /*0060*/ 	.word	0x00000020
        /*0064*/ 	.word	0x00000001
        /*0068*/ 	.word	0x00000001


	//----- nvinfo : EIATTR_CBANK_PARAM_SIZE
	.align		4
.L_21:
        /*006c*/ 	.byte	0x03, 0x19
        /*006e*/ 	.short	0x001c


	//----- nvinfo : EIATTR_PARAM_CBANK
	.align		4
        /*0070*/ 	.byte	0x04, 0x0a
        /*0072*/ 	.short	(.L_23 - .L_22)
	.align		4
.L_22:
        /*0074*/ 	.word	index@(.nv.constant0.triton_poi_fused_add_addmm_7)
        /*0078*/ 	.short	0x0210
        /*007a*/ 	.short	0x001c


	//----- nvinfo : EIATTR_SW_WAR
	.align		4
.L_23:
        /*007c*/ 	.byte	0x04, 0x36
        /*007e*/ 	.short	(.L_25 - .L_24)
.L_24:
        /*0080*/ 	.word	0x00000008
.L_25:


//--------------------- .nv.callgraph             --------------------------
	.section	.nv.callgraph,"",@"SHT_CUDA_CALLGRAPH"
	.align	4
	.sectionentsize	8
	.align		4
        /*0000*/ 	.word	0x00000000
	.align		4
        /*0004*/ 	.word	0xffffffff
	.align		4
        /*0008*/ 	.word	0x00000000
	.align		4
        /*000c*/ 	.word	0xfffffffe
	.align		4
        /*0010*/ 	.word	0x00000000
	.align		4
        /*0014*/ 	.word	0xfffffffd
	.align		4
        /*0018*/ 	.word	0x00000000
	.align		4
        /*001c*/ 	.word	0xfffffffc


//--------------------- .text.triton_poi_fused_add_addmm_7 --------------------------
	.section	.text.triton_poi_fused_add_addmm_7,"ax",@progbits
	.align	128
        .global         triton_poi_fused_add_addmm_7
        .type           triton_poi_fused_add_addmm_7,@function
        .size           triton_poi_fused_add_addmm_7,(.L_x_1 - triton_poi_fused_add_addmm_7)
        .other          triton_poi_fused_add_addmm_7,@"STO_CUDA_ENTRY STV_DEFAULT"
triton_poi_fused_add_addmm_7:
.text.triton_poi_fused_add_addmm_7:
[----:B------:R-:W0:Y:S02]  /*0000*/  LDC R1, c[0x0][0x28] ;  /* 0x00000a00ff017b82 */ /* 0x000e240000000800 */
[----:B------:R-:W1:Y:S01]  /*0010*/  S2R R10, SR_TID.X ;  /* 0x00000000000a7919 */ /* 0x000e620000002100 */
[----:B------:R-:W2:Y:S01]  /*0020*/  LDC.64 R6, c[0x0][0x220] ;  /* 0x00008800ff067b82 */ /* 0x000ea20000000a00 */
[----:B------:R-:W-:Y:S01]  /*0030*/  IMAD.MOV.U32 R8, RZ, RZ, RZ ;  /* 0x000000ffff087224 */ /* 0x000fe200078e00ff */
[----:B------:R-:W-:Y:S01]  /*0040*/  ULDC.64 UR4, c[0x0][0x208] ;  /* 0x0000820000047ab9 */ /* 0x000fe20000000a00 */
[----:B------:R-:W3:Y:S05]  /*0050*/  S2R R9, SR_CTAID.X ;  /* 0x0000000000097919 */ /* 0x000eea0000002500 */
[----:B------:R-:W4:Y:S01]  /*0060*/  LDC.64 R4, c[0x0][0x210] ;  /* 0x00008400ff047b82 */ /* 0x000f220000000a00 */
[----:B-1----:R-:W-:-:S02]  /*0070*/  LOP3.LUT R0, R10, 0xf, RZ, 0xc0, !PT ;  /* 0x0000000f0a007812 */ /* 0x002fc400078ec0ff */
[----:B---3--:R-:W-:-:S03]  /*0080*/  SHF.R.S32.HI R2, RZ, 0x1b, R9 ;  /* 0x0000001bff027819 */ /* 0x008fc60000011409 */
[----:B------:R-:W-:Y:S01]  /*0090*/  IMAD R9, R9, 0x10, R0 ;  /* 0x0000001009097824 */ /* 0x000fe200078e0200 */
[----:B------:R-:W-:-:S03]  /*00a0*/  SGXT R0, R2, 0x1 ;  /* 0x000000010200781a */ /* 0x000fc60000000200 */
[C---:B----4-:R-:W-:Y:S01]  /*00b0*/  IMAD.WIDE R4, R9.reuse, 0x4, R4 ;  /* 0x0000000409047825 */ /* 0x050fe200078e0204 */
[----:B------:R-:W1:Y:S01]  /*00c0*/  LDC.64 R2, c[0x0][0x218] ;  /* 0x00008600ff027b82 */ /* 0x000e620000000a00 */
[----:B------:R-:W-:Y:S02]  /*00d0*/  ISETP.GE.AND P0, PT, R9, 0x10, PT ;  /* 0x000000100900780c */ /* 0x000fe40003f06270 */
[----:B------:R-:W-:-:S04]  /*00e0*/  LEA.HI R0, R0, R9, RZ, 0x2 ;  /* 0x0000000900007211 */ /* 0x000fc800078f10ff */
[----:B------:R-:W-:-:S05]  /*00f0*/  LOP3.LUT R0, R0, 0xfffffffc, RZ, 0xc0, !PT ;  /* 0xfffffffc00007812 */ /* 0x000fca00078ec0ff */
[----:B------:R-:W-:Y:S02]  /*0100*/  IMAD.IADD R11, R9, 0x1, -R0 ;  /* 0x00000001090b7824 */ /* 0x000fe400078e0a00 */
[----:B------:R-:W3:Y:S02]  /*0110*/  @!P0 LDG.E R8, desc[UR4][R4.64] ;  /* 0x0000000404088981 */ /* 0x000ee4000c1e1900 */
[----:B--2---:R-:W-:Y:S01]  /*0120*/  IMAD.WIDE R6, R11, 0x4, R6 ;  /* 0x000000040b067825 */ /* 0x004fe200078e0206 */
[----:B------:R-:W-:Y:S01]  /*0130*/  HFMA2.MMA R11, -RZ, RZ, 0, 0 ;  /* 0x00000000ff0b7435 */ /* 0x000fe200000001ff */
[----:B------:R-:W-:Y:S02]  /*0140*/  MOV R0, RZ ;  /* 0x000000ff00007202 */ /* 0x000fe40000000f00 */
[----:B-1----:R-:W-:-:S07]  /*0150*/  IMAD.WIDE R2, R9, 0x4, R2 ;  /* 0x0000000409027825 */ /* 0x002fce00078e0202 */
[----:B------:R-:W3:Y:S04]  /*0160*/  @!P0 LDG.E.EL R11, desc[UR4][R6.64] ;  /* 0x00000004060b8981 */ /* 0x000ee8000c2e1900 */
[----:B------:R-:W2:Y:S01]  /*0170*/  @!P0 LDG.E R0, desc[UR4][R2.64] ;  /* 0x0000000402008981 */ /* 0x000ea2000c1e1900 */
[----:B------:R-:W-:-:S04]  /*0180*/  LOP3.LUT P0, RZ, R10, 0x10, RZ, 0xc0, !PT ;  /* 0x000000100aff7812 */ /* 0x000fc8000780c0ff */
[----:B------:R-:W-:Y:S01]  /*0190*/  ISETP.LT.AND P0, PT, R9, 0x10, !P0 ;  /* 0x000000100900780c */ /* 0x000fe20004701270 */
[----:B---3--:R-:W-:-:S04]  /*01a0*/  FADD R11, R11, R8 ;  /* 0x000000080b0b7221 */ /* 0x008fc80000000000 */
[----:B--2---:R-:W-:-:S08]  /*01b0*/  FADD R11, R11, R0 ;  /* 0x000000000b0b7221 */ /* 0x004fd00000000000 */
[----:B------:R-:W-:Y:S05]  /*01c0*/  @!P0 EXIT ;  /* 0x000000000000894d */ /* 0x000fea0003800000 */
[----:B------:R-:W-:Y:S01]  /*01d0*/  STG.E desc[UR4][R4.64], R11 ;  /* 0x0000000b04007986 */ /* 0x000fe2000c101904 */
[----:B------:R-:W-:Y:S05]  /*01e0*/  EXIT ;  /* 0x000000000000794d */ /* 0x000fea0003800000 */
.L_x_0:
[----:B------:R-:W-:-:S00]  /*01f0*/  BRA `(.L_x_0) ;  /* 0xfffffffc00fc7947 */ /* 0x000fc0000383ffff */
[----:B------:R-:W-:-:S00]  /*0200*/  NOP ;  /* 0x0000000000007918 */ /* 0x000fc00000000000 */
[----:B------:R-:W-:-:S00]  /*0210*/  NOP ;  /* 0x0000000000007918 */ /* 0x000fc00000000000 */
[----:B------:R-:W-:-:S00]  /*0220*/  NOP ;  /* 0x0000000000007918 */ /* 0x000fc00000000000 */
[----:B------:R-:W-:-:S00]  /*0230*/  NOP ;  /* 0x0000000000007918 */ /* 0x000fc00000000000 */
[----:B------:R-:W-:-:S00]  /*0240*/  NOP ;  /* 0x0000000000007918 */ /* 0x000fc00000000000 */
[----:B------:R-:W-:-:S00]  /*0250*/  NOP ;  /* 0x0000000000007918 */ /* 0x000fc00000000000 */
[----:B------:R-:W-:-:S00]  /*0260*/  NOP ;  /* 0x0000000000007918 */ /* 0x000fc00000000000 */
[----:B------:R-:W-:-:S00]  /*0270*/  NOP ;  /* 0x0000000000007918 */ /* 0x000fc00000000000 */
.L_x_1:


//--------------------- .nv.constant0.triton_poi_fused_add_addmm_7 --------------------------
	.section	.nv.constant0.triton_poi_fused_add_addmm_7,"a",@progbits
	.sectionflags	@""
	.align	4
.nv.constant0.triton_poi_fused_add_addmm_7:
	.zero		556
